//
// Generated by NVIDIA NVVM Compiler
//
// Compiler Build ID: CL-36424714
// Cuda compilation tools, release 13.0, V13.0.88
// Based on NVVM 20.0.0
//

.version 9.0
.target sm_100
.address_size 64

	// .globl	_Z8cuMatrixPfS_S_iiii

.visible .entry _Z8cuMatrixPfS_S_iiii(
	.param .u64 .ptr .align 1 _Z8cuMatrixPfS_S_iiii_param_0,
	.param .u64 .ptr .align 1 _Z8cuMatrixPfS_S_iiii_param_1,
	.param .u64 .ptr .align 1 _Z8cuMatrixPfS_S_iiii_param_2,
	.param .u32 _Z8cuMatrixPfS_S_iiii_param_3,
	.param .u32 _Z8cuMatrixPfS_S_iiii_param_4,
	.param .u32 _Z8cuMatrixPfS_S_iiii_param_5,
	.param .u32 _Z8cuMatrixPfS_S_iiii_param_6
)
{
	.reg .pred 	%p<12>;
	.reg .b32 	%r<44>;
	.reg .b32 	%f<68>;
	.reg .b64 	%rd<40>;

	ld.param.u64 	%rd5, [_Z8cuMatrixPfS_S_iiii_param_0];
	ld.param.u64 	%rd6, [_Z8cuMatrixPfS_S_iiii_param_1];
	ld.param.u64 	%rd4, [_Z8cuMatrixPfS_S_iiii_param_2];
	ld.param.u32 	%r20, [_Z8cuMatrixPfS_S_iiii_param_3];
	ld.param.u32 	%r21, [_Z8cuMatrixPfS_S_iiii_param_4];
	ld.param.u32 	%r22, [_Z8cuMatrixPfS_S_iiii_param_5];
	ld.param.u32 	%r23, [_Z8cuMatrixPfS_S_iiii_param_6];
	cvta.to.global.u64 	%rd1, %rd6;
	cvta.to.global.u64 	%rd2, %rd5;
	mov.u32 	%r24, %ctaid.x;
	shl.b32 	%r25, %r24, 7;
	mov.u32 	%r26, %tid.x;
	add.s32 	%r1, %r25, %r26;
	mov.u32 	%r2, %ctaid.y;
	setp.ge.s32 	%p1, %r1, %r23;
	@%p1 bra 	$L__BB0_15;
	mul.lo.s32 	%r27, %r1, %r2;
	mul.lo.s32 	%r28, %r23, %r20;
	setp.gt.s32 	%p2, %r27, %r28;
	@%p2 bra 	$L__BB0_15;
	setp.lt.s32 	%p3, %r22, 1;
	mov.f32 	%f67, 0f00000000;
	@%p3 bra 	$L__BB0_14;
	mul.lo.s32 	%r3, %r21, %r1;
	and.b32  	%r4, %r22, 7;
	setp.lt.u32 	%p4, %r22, 8;
	mov.f32 	%f67, 0f00000000;
	mov.b32 	%r42, 0;
	@%p4 bra 	$L__BB0_6;
	and.b32  	%r42, %r22, 2147483640;
	neg.s32 	%r40, %r42;
	shl.b32 	%r7, %r23, 3;
	add.s64 	%rd3, %rd2, 16;
	mov.f32 	%f67, 0f00000000;
	mul.wide.s32 	%rd11, %r23, 4;
	mov.u32 	%r38, %r3;
	mov.u32 	%r39, %r2;
$L__BB0_5:
	.pragma "nounroll";
	mul.wide.s32 	%rd7, %r38, 4;
	add.s64 	%rd8, %rd3, %rd7;
	ld.global.f32 	%f17, [%rd8+-16];
	mul.wide.s32 	%rd9, %r39, 4;
	add.s64 	%rd10, %rd1, %rd9;
	ld.global.f32 	%f18, [%rd10];
	fma.rn.f32 	%f19, %f17, %f18, %f67;
	ld.global.f32 	%f20, [%rd8+-12];
	add.s64 	%rd12, %rd10, %rd11;
	ld.global.f32 	%f21, [%rd12];
	fma.rn.f32 	%f22, %f20, %f21, %f19;
	ld.global.f32 	%f23, [%rd8+-8];
	add.s64 	%rd13, %rd12, %rd11;
	ld.global.f32 	%f24, [%rd13];
	fma.rn.f32 	%f25, %f23, %f24, %f22;
	ld.global.f32 	%f26, [%rd8+-4];
	add.s64 	%rd14, %rd13, %rd11;
	ld.global.f32 	%f27, [%rd14];
	fma.rn.f32 	%f28, %f26, %f27, %f25;
	ld.global.f32 	%f29, [%rd8];
	add.s64 	%rd15, %rd14, %rd11;
	ld.global.f32 	%f30, [%rd15];
	fma.rn.f32 	%f31, %f29, %f30, %f28;
	ld.global.f32 	%f32, [%rd8+4];
	add.s64 	%rd16, %rd15, %rd11;
	ld.global.f32 	%f33, [%rd16];
	fma.rn.f32 	%f34, %f32, %f33, %f31;
	ld.global.f32 	%f35, [%rd8+8];
	add.s64 	%rd17, %rd16, %rd11;
	ld.global.f32 	%f36, [%rd17];
	fma.rn.f32 	%f37, %f35, %f36, %f34;
	ld.global.f32 	%f38, [%rd8+12];
	add.s64 	%rd18, %rd17, %rd11;
	ld.global.f32 	%f39, [%rd18];
	fma.rn.f32 	%f67, %f38, %f39, %f37;
	add.s32 	%r40, %r40, 8;
	add.s32 	%r39, %r39, %r7;
	add.s32 	%r38, %r38, 8;
	setp.ne.s32 	%p5, %r40, 0;
	@%p5 bra 	$L__BB0_5;
$L__BB0_6:
	setp.eq.s32 	%p6, %r4, 0;
	@%p6 bra 	$L__BB0_14;
	and.b32  	%r15, %r22, 3;
	setp.lt.u32 	%p7, %r4, 4;
	@%p7 bra 	$L__BB0_9;
	add.s32 	%r30, %r42, %r3;
	mad.lo.s32 	%r31, %r42, %r23, %r2;
	mul.wide.s32 	%rd19, %r30, 4;
	add.s64 	%rd20, %rd2, %rd19;
	ld.global.f32 	%f41, [%rd20];
	mul.wide.s32 	%rd21, %r31, 4;
	add.s64 	%rd22, %rd1, %rd21;
	ld.global.f32 	%f42, [%rd22];
	fma.rn.f32 	%f43, %f41, %f42, %f67;
	ld.global.f32 	%f44, [%rd20+4];
	mul.wide.s32 	%rd23, %r23, 4;
	add.s64 	%rd24, %rd22, %rd23;
	ld.global.f32 	%f45, [%rd24];
	fma.rn.f32 	%f46, %f44, %f45, %f43;
	ld.global.f32 	%f47, [%rd20+8];
	add.s64 	%rd25, %rd24, %rd23;
	ld.global.f32 	%f48, [%rd25];
	fma.rn.f32 	%f49, %f47, %f48, %f46;
	ld.global.f32 	%f50, [%rd20+12];
	add.s64 	%rd26, %rd25, %rd23;
	ld.global.f32 	%f51, [%rd26];
	fma.rn.f32 	%f67, %f50, %f51, %f49;
	add.s32 	%r42, %r42, 4;
$L__BB0_9:
	setp.eq.s32 	%p8, %r15, 0;
	@%p8 bra 	$L__BB0_14;
	setp.eq.s32 	%p9, %r15, 1;
	@%p9 bra 	$L__BB0_12;
	add.s32 	%r32, %r42, %r3;
	mad.lo.s32 	%r33, %r42, %r23, %r2;
	mul.wide.s32 	%rd27, %r32, 4;
	add.s64 	%rd28, %rd2, %rd27;
	ld.global.f32 	%f53, [%rd28];
	mul.wide.s32 	%rd29, %r33, 4;
	add.s64 	%rd30, %rd1, %rd29;
	ld.global.f32 	%f54, [%rd30];
	fma.rn.f32 	%f55, %f53, %f54, %f67;
	ld.global.f32 	%f56, [%rd28+4];
	mul.wide.s32 	%rd31, %r23, 4;
	add.s64 	%rd32, %rd30, %rd31;
	ld.global.f32 	%f57, [%rd32];
	fma.rn.f32 	%f67, %f56, %f57, %f55;
	add.s32 	%r42, %r42, 2;
$L__BB0_12:
	and.b32  	%r34, %r22, 1;
	setp.eq.b32 	%p10, %r34, 1;
	not.pred 	%p11, %p10;
	@%p11 bra 	$L__BB0_14;
	add.s32 	%r35, %r42, %r3;
	mad.lo.s32 	%r36, %r42, %r23, %r2;
	mul.wide.s32 	%rd33, %r35, 4;
	add.s64 	%rd34, %rd2, %rd33;
	ld.global.f32 	%f58, [%rd34];
	mul.wide.s32 	%rd35, %r36, 4;
	add.s64 	%rd36, %rd1, %rd35;
	ld.global.f32 	%f59, [%rd36];
	fma.rn.f32 	%f67, %f58, %f59, %f67;
$L__BB0_14:
	mad.lo.s32 	%r37, %r23, %r1, %r2;
	cvta.to.global.u64 	%rd37, %rd4;
	mul.wide.s32 	%rd38, %r37, 4;
	add.s64 	%rd39, %rd37, %rd38;
	st.global.f32 	[%rd39], %f67;
$L__BB0_15:
	ret;

}


// ===== COMPILED SASS (sm_100) =====

	.target	sm_100

	.elftype	@"ET_EXEC"


//--------------------- .note.nv.tkinfo           --------------------------
	.section	.note.nv.tkinfo,"",@"SHT_NOTE"
	.sectionflags	@"SHF_NOTE_NV_TKINFO"
	.tkinfo
        /*0018*/ 	.word	0x00000002
        /*0030*/ 	.string	""
        /*0030*/ 	.string	"ptxas"
        /*0030*/ 	.string	"Cuda compilation tools, release 13.0, V13.0.88"
        /*0030*/ 	.string	"Build cuda_13.0.r13.0/compiler.36424714_0"
        /*0030*/ 	.string	"-arch sm_100 -m 64 "



//--------------------- .note.nv.cuinfo           --------------------------
	.section	.note.nv.cuinfo,"",@"SHT_NOTE"
	.sectionflags	@"SHF_NOTE_NV_CUINFO"
        /*0018*/ 	.short	0x0002
        /*001a*/ 	.short	0x0064
        /*001c*/ 	.short	0x0082
	.zero		2


//--------------------- .nv.info                  --------------------------
	.section	.nv.info,"",@"SHT_CUDA_INFO"
	.align	4


	//----- nvinfo : EIATTR_REGCOUNT
	.align		4
        /*0000*/ 	.byte	0x04, 0x2f
        /*0002*/ 	.short	(.L_1 - .L_0)
	.align		4
.L_0:
        /*0004*/ 	.word	index@(_Z8cuMatrixPfS_S_iiii)
        /*0008*/ 	.word	0x00000020


	//----- nvinfo : EIATTR_FRAME_SIZE
	.align		4
.L_1:
        /*000c*/ 	.byte	0x04, 0x11
        /*000e*/ 	.short	(.L_3 - .L_2)
	.align		4
.L_2:
        /*0010*/ 	.word	index@(_Z8cuMatrixPfS_S_iiii)
        /*0014*/ 	.word	0x00000000


	//----- nvinfo : EIATTR_MIN_STACK_SIZE
	.align		4
.L_3:
        /*0018*/ 	.byte	0x04, 0x12
        /*001a*/ 	.short	(.L_5 - .L_4)
	.align		4
.L_4:
        /*001c*/ 	.word	index@(_Z8cuMatrixPfS_S_iiii)
        /*0020*/ 	.word	0x00000000
.L_5:


//--------------------- .nv.compat                --------------------------
	.section	.nv.compat,"",@"SHT_CUDA_COMPAT_INFO"
	.align	4
        /*0000*/ 	.byte	0x02, 0x09, 0x00, 0x00, 0x02, 0x02, 0x01, 0x00, 0x02, 0x05, 0x05, 0x00, 0x03, 0x07, 0x01, 0x01
        /*0010*/ 	.byte	0x02, 0x03, 0x00, 0x00, 0x02, 0x06, 0x01, 0x00, 0x04, 0x0b, 0x08, 0x00, 0x09, 0x00, 0x00, 0x00
        /*0020*/ 	.byte	0x00, 0x00, 0x00, 0x00


//--------------------- .nv.info._Z8cuMatrixPfS_S_iiii --------------------------
	.section	.nv.info._Z8cuMatrixPfS_S_iiii,"",@"SHT_CUDA_INFO"
	.sectionflags	@""
	.align	4


	//----- nvinfo : EIATTR_CUDA_API_VERSION
	.align		4
        /*0000*/ 	.byte	0x04, 0x37
        /*0002*/ 	.short	(.L_7 - .L_6)
.L_6:
        /*0004*/ 	.word	0x00000082


	//----- nvinfo : EIATTR_KPARAM_INFO
	.align		4
.L_7:
        /*0008*/ 	.byte	0x04, 0x17
        /*000a*/ 	.short	(.L_9 - .L_8)
.L_8:
        /*000c*/ 	.word	0x00000000
        /*0010*/ 	.short	0x0006
        /*0012*/ 	.short	0x0024
        /*0014*/ 	.byte	0x00, 0xf0, 0x11, 0x00


	//----- nvinfo : EIATTR_KPARAM_INFO
	.align		4
.L_9:
        /*0018*/ 	.byte	0x04, 0x17
        /*001a*/ 	.short	(.L_11 - .L_10)
.L_10:
        /*001c*/ 	.word	0x00000000
        /*0020*/ 	.short	0x0005
        /*0022*/ 	.short	0x0020
        /*0024*/ 	.byte	0x00, 0xf0, 0x11, 0x00


	//----- nvinfo : EIATTR_KPARAM_INFO
	.align		4
.L_11:
        /*0028*/ 	.byte	0x04, 0x17
        /*002a*/ 	.short	(.L_13 - .L_12)
.L_12:
        /*002c*/ 	.word	0x00000000
        /*0030*/ 	.short	0x0004
        /*0032*/ 	.short	0x001c
        /*0034*/ 	.byte	0x00, 0xf0, 0x11, 0x00


	//----- nvinfo : EIATTR_KPARAM_INFO
	.align		4
.L_13:
        /*0038*/ 	.byte	0x04, 0x17
        /*003a*/ 	.short	(.L_15 - .L_14)
.L_14:
        /*003c*/ 	.word	0x00000000
        /*0040*/ 	.short	0x0003
        /*0042*/ 	.short	0x0018
        /*0044*/ 	.byte	0x00, 0xf0, 0x11, 0x00


	//----- nvinfo : EIATTR_KPARAM_INFO
	.align		4
.L_15:
        /*0048*/ 	.byte	0x04, 0x17
        /*004a*/ 	.short	(.L_17 - .L_16)
.L_16:
        /*004c*/ 	.word	0x00000000
        /*0050*/ 	.short	0x0002
        /*0052*/ 	.short	0x0010
        /*0054*/ 	.byte	0x00, 0xf5, 0x21, 0x00


	//----- nvinfo : EIATTR_KPARAM_INFO
	.align		4
.L_17:
        /*0058*/ 	.byte	0x04, 0x17
        /*005a*/ 	.short	(.L_19 - .L_18)
.L_18:
        /*005c*/ 	.word	0x00000000
        /*0060*/ 	.short	0x0001
        /*0062*/ 	.short	0x0008
        /*0064*/ 	.byte	0x00, 0xf5, 0x21, 0x00


	//----- nvinfo : EIATTR_KPARAM_INFO
	.align		4
.L_19:
        /*0068*/ 	.byte	0x04, 0x17
        /*006a*/ 	.short	(.L_21 - .L_20)
.L_20:
        /*006c*/ 	.word	0x00000000
        /*0070*/ 	.short	0x0000
        /*0072*/ 	.short	0x0000
        /*0074*/ 	.byte	0x00, 0xf5, 0x21, 0x00


	//----- nvinfo : EIATTR_SPARSE_MMA_MASK
	.align		4
.L_21:
        /*0078*/ 	.byte	0x03, 0x50
        /*007a*/ 	.short	0x0000


	//----- nvinfo : EIATTR_MAXREG_COUNT
	.align		4
        /*007c*/ 	.byte	0x03, 0x1b
        /*007e*/ 	.short	0x00ff


	//----- nvinfo : EIATTR_MERCURY_ISA_VERSION
	.align		4
        /*0080*/ 	.byte	0x03, 0x5f
        /*0082*/ 	.short	0x0101


	//----- nvinfo : EIATTR_VRC_CTA_INIT_COUNT
	.align		4
        /*0084*/ 	.byte	0x02, 0x4a
	.zero		1
	.zero		1


	//----- nvinfo : EIATTR_EXIT_INSTR_OFFSETS
	.align		4
        /*0088*/ 	.byte	0x04, 0x1c
        /*008a*/ 	.short	(.L_23 - .L_22)


	//   ....[0]....
.L_22:
        /*008c*/ 	.word	0x00000060


	//   ....[1]....
        /*0090*/ 	.word	0x000000c0


	//   ....[2]....
        /*0094*/ 	.word	0x00000850


	//----- nvinfo : EIATTR_CBANK_PARAM_SIZE
	.align		4
.L_23:
        /*0098*/ 	.byte	0x03, 0x19
        /*009a*/ 	.short	0x0028


	//----- nvinfo : EIATTR_PARAM_CBANK
	.align		4
        /*009c*/ 	.byte	0x04, 0x0a
        /*009e*/ 	.short	(.L_25 - .L_24)
	.align		4
.L_24:
        /*00a0*/ 	.word	index@(.nv.constant0._Z8cuMatrixPfS_S_iiii)
        /*00a4*/ 	.short	0x0380
        /*00a6*/ 	.short	0x0028


	//----- nvinfo : EIATTR_SW_WAR
	.align		4
.L_25:
        /*00a8*/ 	.byte	0x04, 0x36
        /*00aa*/ 	.short	(.L_27 - .L_26)
.L_26:
        /*00ac*/ 	.word	0x00000008
.L_27:


//--------------------- .nv.callgraph             --------------------------
	.section	.nv.callgraph,"",@"SHT_CUDA_CALLGRAPH"
	.align	4
	.sectionentsize	8
	.align		4
        /*0000*/ 	.word	0x00000000
	.align		4
        /*0004*/ 	.word	0xffffffff
	.align		4
        /*0008*/ 	.word	0x00000000
	.align		4
        /*000c*/ 	.word	0xfffffffe
	.align		4
        /*0010*/ 	.word	0x00000000
	.align		4
        /*0014*/ 	.word	0xfffffffd
	.align		4
        /*0018*/ 	.word	0x00000000
	.align		4
        /*001c*/ 	.word	0xfffffffc


//--------------------- .text._Z8cuMatrixPfS_S_iiii --------------------------
	.section	.text._Z8cuMatrixPfS_S_iiii,"ax",@progbits
	.align	128
        .global         _Z8cuMatrixPfS_S_iiii
        .type           _Z8cuMatrixPfS_S_iiii,@function
        .size           _Z8cuMatrixPfS_S_iiii,(.L_x_5 - _Z8cuMatrixPfS_S_iiii)
        .other          _Z8cuMatrixPfS_S_iiii,@"STO_CUDA_ENTRY STV_DEFAULT"
_Z8cuMatrixPfS_S_iiii:
.text._Z8cuMatrixPfS_S_iiii:
[----:B------:R-:W-:Y:S01]  /*0000*/  LDC R1, c[0x0][0x37c] ;  /* 0x0000df00ff017b82 */ /* 0x000fe20000000800 */
[----:B------:R-:W0:Y:S07]  /*0010*/  S2R R0, SR_CTAID.X ;  /* 0x0000000000007919 */ /* 0x000e2e0000002500 */
[----:B------:R-:W1:Y:S01]  /*0020*/  LDC R15, c[0x0][0x3a4] ;  /* 0x0000e900ff0f7b82 */ /* 0x000e620000000800 */
[----:B------:R-:W0:Y:S02]  /*0030*/  S2R R3, SR_TID.X ;  /* 0x0000000000037919 */ /* 0x000e240000002100 */
[----:B0-----:R-:W-:-:S04]  /*0040*/  LEA R0, R0, R3, 0x7 ;  /* 0x0000000300007211 */ /* 0x001fc800078e38ff */
[----:B-1----:R-:W-:-:S13]  /*0050*/  ISETP.GE.AND P0, PT, R0, R15, PT ;  /* 0x0000000f0000720c */ /* 0x002fda0003f06270 */
[----:B------:R-:W-:Y:S05]  /*0060*/  @P0 EXIT ;  /* 0x000000000000094d */ /* 0x000fea0003800000 */
[----:B------:R-:W0:Y:S01]  /*0070*/  S2R R14, SR_CTAID.Y ;  /* 0x00000000000e7919 */ /* 0x000e220000002600 */
[----:B------:R-:W1:Y:S02]  /*0080*/  LDCU UR4, c[0x0][0x398] ;  /* 0x00007300ff0477ac */ /* 0x000e640008000800 */
[----:B-1----:R-:W-:Y:S02]  /*0090*/  IMAD R3, R15, UR4, RZ ;  /* 0x000000040f037c24 */ /* 0x002fe4000f8e02ff */
[----:B0-----:R-:W-:-:S05]  /*00a0*/  IMAD R2, R0, R14, RZ ;  /* 0x0000000e00027224 */ /* 0x001fca00078e02ff */
[----:B------:R-:W-:-:S13]  /*00b0*/  ISETP.GT.AND P0, PT, R2, R3, PT ;  /* 0x000000030200720c */ /* 0x000fda0003f04270 */
[----:B------:R-:W-:Y:S05]  /*00c0*/  @P0 EXIT ;  /* 0x000000000000094d */ /* 0x000fea0003800000 */
[----:B------:R-:W0:Y:S01]  /*00d0*/  LDC R16, c[0x0][0x3a0] ;  /* 0x0000e800ff107b82 */ /* 0x000e220000000800 */
[----:B------:R-:W1:Y:S01]  /*00e0*/  LDCU.64 UR6, c[0x0][0x358] ;  /* 0x00006b00ff0677ac */ /* 0x000e620008000a00 */
[----:B------:R-:W-:Y:S01]  /*00f0*/  HFMA2 R26, -RZ, RZ, 0, 0 ;  /* 0x00000000ff1a7431 */ /* 0x000fe200000001ff */
[----:B0-----:R-:W-:-:S13]  /*0100*/  ISETP.GE.AND P0, PT, R16, 0x1, PT ;  /* 0x000000011000780c */ /* 0x001fda0003f06270 */
[----:B-1----:R-:W-:Y:S05]  /*0110*/  @!P0 BRA `(.L_x_0) ;  /* 0x0000000400bc8947 */ /* 0x002fea0003800000 */
[----:B------:R-:W0:Y:S01]  /*0120*/  LDCU UR4, c[0x0][0x39c] ;  /* 0x00007380ff0477ac */ /* 0x000e220008000800 */
[C---:B------:R-:W-:Y:S02]  /*0130*/  ISETP.GE.U32.AND P1, PT, R16.reuse, 0x8, PT ;  /* 0x000000081000780c */ /* 0x040fe40003f26070 */
[----:B------:R-:W-:Y:S02]  /*0140*/  LOP3.LUT R25, R16, 0x7, RZ, 0xc0, !PT ;  /* 0x0000000710197812 */ /* 0x000fe400078ec0ff */
[----:B------:R-:W-:Y:S02]  /*0150*/  MOV R26, RZ ;  /* 0x000000ff001a7202 */ /* 0x000fe40000000f00 */
[----:B------:R-:W-:Y:S02]  /*0160*/  ISETP.NE.AND P0, PT, R25, RZ, PT ;  /* 0x000000ff1900720c */ /* 0x000fe40003f05270 */
[----:B------:R-:W-:Y:S01]  /*0170*/  MOV R18, RZ ;  /* 0x000000ff00127202 */ /* 0x000fe20000000f00 */
[----:B0-----:R-:W-:-:S04]  /*0180*/  IMAD R19, R0, UR4, RZ ;  /* 0x0000000400137c24 */ /* 0x001fc8000f8e02ff */
[----:B------:R-:W-:Y:S06]  /*0190*/  @!P1 BRA `(.L_x_1) ;  /* 0x0000000000c49947 */ /* 0x000fec0003800000 */
[----:B------:R-:W0:Y:S01]  /*01a0*/  LDCU.64 UR4, c[0x0][0x380] ;  /* 0x00007000ff0477ac */ /* 0x000e220008000a00 */
[----:B------:R-:W-:Y:S02]  /*01b0*/  LOP3.LUT R18, R16, 0x7ffffff8, RZ, 0xc0, !PT ;  /* 0x7ffffff810127812 */ /* 0x000fe400078ec0ff */
[----:B------:R-:W-:Y:S02]  /*01c0*/  MOV R26, RZ ;  /* 0x000000ff001a7202 */ /* 0x000fe40000000f00 */
[----:B------:R-:W-:Y:S02]  /*01d0*/  MOV R17, R19 ;  /* 0x0000001300117202 */ /* 0x000fe40000000f00 */
[----:B------:R-:W-:Y:S02]  /*01e0*/  MOV R22, R14 ;  /* 0x0000000e00167202 */ /* 0x000fe40000000f00 */
[----:B------:R-:W-:Y:S01]  /*01f0*/  IADD3 R20, PT, PT, -R18, RZ, RZ ;  /* 0x000000ff12147210 */ /* 0x000fe20007ffe1ff */
[----:B0-----:R-:W-:-:S04]  /*0200*/  UIADD3 UR4, UP0, UPT, UR4, 0x10, URZ ;  /* 0x0000001004047890 */ /* 0x001fc8000ff1e0ff */
[----:B------:R-:W-:-:S12]  /*0210*/  UIADD3.X UR5, UPT, UPT, URZ, UR5, URZ, UP0, !UPT ;  /* 0x00000005ff057290 */ /* 0x000fd800087fe4ff */
.L_x_2:
[----:B------:R-:W0:Y:S01]  /*0220*/  LDC.64 R12, c[0x0][0x388] ;  /* 0x0000e200ff0c7b82 */ /* 0x000e220000000a00 */
[----:B------:R-:W-:Y:S02]  /*0230*/  MOV R2, UR4 ;  /* 0x0000000400027c02 */ /* 0x000fe40008000f00 */
[----:B------:R-:W-:-:S03]  /*0240*/  MOV R3, UR5 ;  /* 0x0000000500037c02 */ /* 0x000fc60008000f00 */
[----:B------:R-:W-:-:S05]  /*0250*/  IMAD.WIDE R2, R17, 0x4, R2 ;  /* 0x0000000411027825 */ /* 0x000fca00078e0202 */
[----:B------:R-:W2:Y:S04]  /*0260*/  LDG.E R21, desc[UR6][R2.64+-0x10] ;  /* 0xfffff00602157981 */ /* 0x000ea8000c1e1900 */
[----:B------:R-:W3:Y:S04]  /*0270*/  LDG.E R23, desc[UR6][R2.64+-0xc] ;  /* 0xfffff40602177981 */ /* 0x000ee8000c1e1900 */
[----:B------:R-:W4:Y:S01]  /*0280*/  LDG.E R29, desc[UR6][R2.64+-0x8] ;  /* 0xfffff806021d7981 */ /* 0x000f22000c1e1900 */
[----:B0-----:R-:W-:-:S05]  /*0290*/  IMAD.WIDE R12, R22, 0x4, R12 ;  /* 0x00000004160c7825 */ /* 0x001fca00078e020c */
[----:B------:R0:W2:Y:S01]  /*02a0*/  LDG.E R24, desc[UR6][R12.64] ;  /* 0x000000060c187981 */ /* 0x0000a2000c1e1900 */
[----:B------:R-:W-:-:S04]  /*02b0*/  IMAD.WIDE R10, R15, 0x4, R12 ;  /* 0x000000040f0a7825 */ /* 0x000fc800078e020c */
[C---:B------:R-:W-:Y:S02]  /*02c0*/  IMAD.WIDE R4, R15.reuse, 0x4, R10 ;  /* 0x000000040f047825 */ /* 0x040fe400078e020a */
[----:B------:R-:W3:Y:S02]  /*02d0*/  LDG.E R10, desc[UR6][R10.64] ;  /* 0x000000060a0a7981 */ /* 0x000ee4000c1e1900 */
[C---:B------:R-:W-:Y:S02]  /*02e0*/  IMAD.WIDE R6, R15.reuse, 0x4, R4 ;  /* 0x000000040f067825 */ /* 0x040fe400078e0204 */
[----:B------:R1:W4:Y:S02]  /*02f0*/  LDG.E R28, desc[UR6][R4.64] ;  /* 0x00000006041c7981 */ /* 0x000324000c1e1900 */
[C---:B------:R-:W-:Y:S02]  /*0300*/  IMAD.WIDE R8, R15.reuse, 0x4, R6 ;  /* 0x000000040f087825 */ /* 0x040fe400078e0206 */
[----:B------:R-:W5:Y:S02]  /*0310*/  LDG.E R6, desc[UR6][R6.64] ;  /* 0x0000000606067981 */ /* 0x000f64000c1e1900 */
[----:B0-----:R-:W-:-:S05]  /*0320*/  IMAD.WIDE R12, R15, 0x4, R8 ;  /* 0x000000040f0c7825 */ /* 0x001fca00078e0208 */
[----:B------:R-:W5:Y:S04]  /*0330*/  LDG.E R11, desc[UR6][R12.64] ;  /* 0x000000060c0b7981 */ /* 0x000f68000c1e1900 */
[----:B------:R-:W5:Y:S04]  /*0340*/  LDG.E R7, desc[UR6][R8.64] ;  /* 0x0000000608077981 */ /* 0x000f68000c1e1900 */
[----:B------:R-:W5:Y:S04]  /*0350*/  LDG.E R9, desc[UR6][R2.64+-0x4] ;  /* 0xfffffc0602097981 */ /* 0x000f68000c1e1900 */
[----:B------:R-:W5:Y:S01]  /*0360*/  LDG.E R8, desc[UR6][R2.64+0x8] ;  /* 0x0000080602087981 */ /* 0x000f62000c1e1900 */
[----:B--2---:R-:W-:Y:S01]  /*0370*/  FFMA R24, R21, R24, R26 ;  /* 0x0000001815187223 */ /* 0x004fe2000000001a */
[----:B------:R-:W-:-:S02]  /*0380*/  IMAD.WIDE R26, R15, 0x4, R12 ;  /* 0x000000040f1a7825 */ /* 0x000fc400078e020c */
[----:B------:R-:W2:Y:S04]  /*0390*/  LDG.E R21, desc[UR6][R2.64] ;  /* 0x0000000602157981 */ /* 0x000ea8000c1e1900 */
[----:B------:R-:W2:Y:S01]  /*03a0*/  LDG.E R12, desc[UR6][R2.64+0x4] ;  /* 0x00000406020c7981 */ /* 0x000ea2000c1e1900 */
[----:B-1----:R-:W-:-:S03]  /*03b0*/  IMAD.WIDE R4, R15, 0x4, R26 ;  /* 0x000000040f047825 */ /* 0x002fc600078e021a */
[----:B------:R-:W2:Y:S04]  /*03c0*/  LDG.E R13, desc[UR6][R2.64+0xc] ;  /* 0x00000c06020d7981 */ /* 0x000ea8000c1e1900 */
[----:B------:R-:W2:Y:S04]  /*03d0*/  LDG.E R4, desc[UR6][R4.64] ;  /* 0x0000000604047981 */ /* 0x000ea8000c1e1900 */
[----:B------:R-:W2:Y:S01]  /*03e0*/  LDG.E R3, desc[UR6][R26.64] ;  /* 0x000000061a037981 */ /* 0x000ea2000c1e1900 */
[----:B---3--:R-:W-:Y:S01]  /*03f0*/  FFMA R10, R23, R10, R24 ;  /* 0x0000000a170a7223 */ /* 0x008fe20000000018 */
[----:B------:R-:W-:-:S03]  /*0400*/  IADD3 R20, PT, PT, R20, 0x8, RZ ;  /* 0x0000000814147810 */ /* 0x000fc60007ffe0ff */
[----:B----4-:R-:W-:Y:S01]  /*0410*/  FFMA R10, R29, R28, R10 ;  /* 0x0000001c1d0a7223 */ /* 0x010fe2000000000a */
[----:B------:R-:W-:Y:S02]  /*0420*/  ISETP.NE.AND P1, PT, R20, RZ, PT ;  /* 0x000000ff1400720c */ /* 0x000fe40003f25270 */
[----:B------:R-:W-:Y:S01]  /*0430*/  LEA R22, R15, R22, 0x3 ;  /* 0x000000160f167211 */ /* 0x000fe200078e18ff */
[----:B-----5:R-:W-:Y:S01]  /*0440*/  FFMA R6, R9, R6, R10 ;  /* 0x0000000609067223 */ /* 0x020fe2000000000a */
[----:B------:R-:W-:-:S03]  /*0450*/  IADD3 R17, PT, PT, R17, 0x8, RZ ;  /* 0x0000000811117810 */ /* 0x000fc60007ffe0ff */
[----:B--2---:R-:W-:-:S04]  /*0460*/  FFMA R7, R21, R7, R6 ;  /* 0x0000000715077223 */ /* 0x004fc80000000006 */
[----:B------:R-:W-:-:S04]  /*0470*/  FFMA R7, R12, R11, R7 ;  /* 0x0000000b0c077223 */ /* 0x000fc80000000007 */
[----:B------:R-:W-:-:S04]  /*0480*/  FFMA R8, R8, R3, R7 ;  /* 0x0000000308087223 */ /* 0x000fc80000000007 */
[----:B------:R-:W-:Y:S01]  /*0490*/  FFMA R26, R13, R4, R8 ;  /* 0x000000040d1a7223 */ /* 0x000fe20000000008 */
[----:B------:R-:W-:Y:S06]  /*04a0*/  @P1 BRA `(.L_x_2) ;  /* 0xfffffffc005c1947 */ /* 0x000fec000383ffff */
.L_x_1:
[----:B------:R-:W-:Y:S05]  /*04b0*/  @!P0 BRA `(.L_x_0) ;  /* 0x0000000000d48947 */ /* 0x000fea0003800000 */
[----:B------:R-:W-:Y:S02]  /*04c0*/  ISETP.GE.U32.AND P0, PT, R25, 0x4, PT ;  /* 0x000000041900780c */ /* 0x000fe40003f06070 */
[----:B------:R-:W-:-:S04]  /*04d0*/  LOP3.LUT R12, R16, 0x3, RZ, 0xc0, !PT ;  /* 0x00000003100c7812 */ /* 0x000fc800078ec0ff */
[----:B------:R-:W-:-:S07]  /*04e0*/  ISETP.NE.AND P1, PT, R12, RZ, PT ;  /* 0x000000ff0c00720c */ /* 0x000fce0003f25270 */
[----:B------:R-:W-:Y:S06]  /*04f0*/  @!P0 BRA `(.L_x_3) ;  /* 0x0000000000588947 */ /* 0x000fec0003800000 */
[----:B------:R-:W0:Y:S01]  /*0500*/  LDC.64 R8, c[0x0][0x388] ;  /* 0x0000e200ff087b82 */ /* 0x000e220000000a00 */
[----:B------:R-:W-:Y:S01]  /*0510*/  IMAD R7, R18, R15, R14 ;  /* 0x0000000f12077224 */ /* 0x000fe200078e020e */
[----:B------:R-:W-:-:S06]  /*0520*/  IADD3 R5, PT, PT, R19, R18, RZ ;  /* 0x0000001213057210 */ /* 0x000fcc0007ffe0ff */
[----:B------:R-:W1:Y:S01]  /*0530*/  LDC.64 R2, c[0x0][0x380] ;  /* 0x0000e000ff027b82 */ /* 0x000e620000000a00 */
[----:B0-----:R-:W-:-:S04]  /*0540*/  IMAD.WIDE R8, R7, 0x4, R8 ;  /* 0x0000000407087825 */ /* 0x001fc800078e0208 */
[----:B------:R-:W-:Y:S02]  /*0550*/  IMAD.WIDE R10, R15, 0x4, R8 ;  /* 0x000000040f0a7825 */ /* 0x000fe400078e0208 */
[----:B------:R-:W2:Y:S02]  /*0560*/  LDG.E R8, desc[UR6][R8.64] ;  /* 0x0000000608087981 */ /* 0x000ea4000c1e1900 */
[----:B-1----:R-:W-:-:S04]  /*0570*/  IMAD.WIDE R2, R5, 0x4, R2 ;  /* 0x0000000405027825 */ /* 0x002fc800078e0202 */
[C---:B------:R-:W-:Y:S01]  /*0580*/  IMAD.WIDE R4, R15.reuse, 0x4, R10 ;  /* 0x000000040f047825 */ /* 0x040fe200078e020a */
[----:B------:R-:W2:Y:S04]  /*0590*/  LDG.E R13, desc[UR6][R2.64] ;  /* 0x00000006020d7981 */ /* 0x000ea8000c1e1900 */
[----:B------:R-:W3:Y:S01]  /*05a0*/  LDG.E R10, desc[UR6][R10.64] ;  /* 0x000000060a0a7981 */ /* 0x000ee2000c1e1900 */
[----:B------:R-:W-:-:S03]  /*05b0*/  IMAD.WIDE R6, R15, 0x4, R4 ;  /* 0x000000040f067825 */ /* 0x000fc600078e0204 */
[----:B------:R-:W3:Y:S04]  /*05c0*/  LDG.E R20, desc[UR6][R2.64+0x4] ;  /* 0x0000040602147981 */ /* 0x000ee8000c1e1900 */
[----:B------:R-:W4:Y:S04]  /*05d0*/  LDG.E R17, desc[UR6][R4.64] ;  /* 0x0000000604117981 */ /* 0x000f28000c1e1900 */
[----:B------:R-:W4:Y:S04]  /*05e0*/  LDG.E R22, desc[UR6][R2.64+0x8] ;  /* 0x0000080602167981 */ /* 0x000f28000c1e1900 */
[----:B------:R-:W5:Y:S04]  /*05f0*/  LDG.E R24, desc[UR6][R2.64+0xc] ;  /* 0x00000c0602187981 */ /* 0x000f68000c1e1900 */
[----:B------:R-:W5:Y:S01]  /*0600*/  LDG.E R6, desc[UR6][R6.64] ;  /* 0x0000000606067981 */ /* 0x000f62000c1e1900 */
[----:B------:R-:W-:Y:S01]  /*0610*/  IADD3 R18, PT, PT, R18, 0x4, RZ ;  /* 0x0000000412127810 */ /* 0x000fe20007ffe0ff */
[----:B--2---:R-:W-:-:S04]  /*0620*/  FFMA R13, R13, R8, R26 ;  /* 0x000000080d0d7223 */ /* 0x004fc8000000001a */
[----:B---3--:R-:W-:-:S04]  /*0630*/  FFMA R13, R20, R10, R13 ;  /* 0x0000000a140d7223 */ /* 0x008fc8000000000d */
[----:B----4-:R-:W-:-:S04]  /*0640*/  FFMA R13, R22, R17, R13 ;  /* 0x00000011160d7223 */ /* 0x010fc8000000000d */
[----:B-----5:R-:W-:-:S07]  /*0650*/  FFMA R26, R24, R6, R13 ;  /* 0x00000006181a7223 */ /* 0x020fce000000000d */
.L_x_3:
[----:B------:R-:W-:Y:S05]  /*0660*/  @!P1 BRA `(.L_x_0) ;  /* 0x0000000000689947 */ /* 0x000fea0003800000 */
[----:B------:R-:W0:Y:S01]  /*0670*/  LDC.64 R8, c[0x0][0x388] ;  /* 0x0000e200ff087b82 */ /* 0x000e220000000a00 */
[----:B------:R-:W-:Y:S02]  /*0680*/  ISETP.NE.AND P0, PT, R12, 0x1, PT ;  /* 0x000000010c00780c */ /* 0x000fe40003f05270 */
[----:B------:R-:W-:-:S04]  /*0690*/  LOP3.LUT R16, R16, 0x1, RZ, 0xc0, !PT ;  /* 0x0000000110107812 */ /* 0x000fc800078ec0ff */
[----:B------:R-:W-:Y:S01]  /*06a0*/  ISETP.NE.U32.AND P1, PT, R16, 0x1, PT ;  /* 0x000000011000780c */ /* 0x000fe20003f25070 */
[----:B------:R-:W1:Y:S06]  /*06b0*/  LDC.64 R6, c[0x0][0x380] ;  /* 0x0000e000ff067b82 */ /* 0x000e6c0000000a00 */
[C---:B------:R-:W-:Y:S01]  /*06c0*/  @P0 IMAD R13, R18.reuse, R15, R14 ;  /* 0x0000000f120d0224 */ /* 0x040fe200078e020e */
[----:B------:R-:W-:Y:S01]  /*06d0*/  @P0 IADD3 R11, PT, PT, R19, R18, RZ ;  /* 0x00000012130b0210 */ /* 0x000fe20007ffe0ff */
[----:B------:R-:W2:Y:S01]  /*06e0*/  LDC.64 R4, c[0x0][0x380] ;  /* 0x0000e000ff047b82 */ /* 0x000ea20000000a00 */
[----:B------:R-:W-:-:S04]  /*06f0*/  @P0 IADD3 R18, PT, PT, R18, 0x2, RZ ;  /* 0x0000000212120810 */ /* 0x000fc80007ffe0ff */
[----:B------:R-:W-:-:S03]  /*0700*/  @!P1 IADD3 R19, PT, PT, R19, R18, RZ ;  /* 0x0000001213139210 */ /* 0x000fc60007ffe0ff */
[----:B------:R-:W3:Y:S01]  /*0710*/  LDC.64 R2, c[0x0][0x388] ;  /* 0x0000e200ff027b82 */ /* 0x000ee20000000a00 */
[----:B0-----:R-:W-:-:S04]  /*0720*/  @P0 IMAD.WIDE R8, R13, 0x4, R8 ;  /* 0x000000040d080825 */ /* 0x001fc800078e0208 */
[----:B------:R-:W-:Y:S01]  /*0730*/  @!P1 IMAD R13, R18, R15, R14 ;  /* 0x0000000f120d9224 */ /* 0x000fe200078e020e */
[----:B------:R-:W4:Y:S01]  /*0740*/  @P0 LDG.E R12, desc[UR6][R8.64] ;  /* 0x00000006080c0981 */ /* 0x000f22000c1e1900 */
[----:B-1----:R-:W-:-:S04]  /*0750*/  @P0 IMAD.WIDE R6, R11, 0x4, R6 ;  /* 0x000000040b060825 */ /* 0x002fc800078e0206 */
[----:B------:R-:W-:Y:S01]  /*0760*/  @P0 IMAD.WIDE R10, R15, 0x4, R8 ;  /* 0x000000040f0a0825 */ /* 0x000fe200078e0208 */
[----:B------:R-:W4:Y:S03]  /*0770*/  @P0 LDG.E R17, desc[UR6][R6.64] ;  /* 0x0000000606110981 */ /* 0x000f26000c1e1900 */
[----:B--2---:R-:W-:Y:S01]  /*0780*/  @!P1 IMAD.WIDE R4, R19, 0x4, R4 ;  /* 0x0000000413049825 */ /* 0x004fe200078e0204 */
[----:B------:R-:W2:Y:S04]  /*0790*/  @P0 LDG.E R21, desc[UR6][R6.64+0x4] ;  /* 0x0000040606150981 */ /* 0x000ea8000c1e1900 */
[----:B------:R-:W2:Y:S01]  /*07a0*/  @P0 LDG.E R10, desc[UR6][R10.64] ;  /* 0x000000060a0a0981 */ /* 0x000ea2000c1e1900 */
[----:B---3--:R-:W-:-:S03]  /*07b0*/  @!P1 IMAD.WIDE R2, R13, 0x4, R2 ;  /* 0x000000040d029825 */ /* 0x008fc600078e0202 */
[----:B------:R-:W3:Y:S04]  /*07c0*/  @!P1 LDG.E R5, desc[UR6][R4.64] ;  /* 0x0000000604059981 */ /* 0x000ee8000c1e1900 */
[----:B------:R-:W3:Y:S01]  /*07d0*/  @!P1 LDG.E R2, desc[UR6][R2.64] ;  /* 0x0000000602029981 */ /* 0x000ee2000c1e1900 */
[----:B----4-:R-:W-:-:S04]  /*07e0*/  @P0 FFMA R12, R17, R12, R26 ;  /* 0x0000000c110c0223 */ /* 0x010fc8000000001a */
[----:B--2---:R-:W-:-:S04]  /*07f0*/  @P0 FFMA R26, R21, R10, R12 ;  /* 0x0000000a151a0223 */ /* 0x004fc8000000000c */
[----:B---3--:R-:W-:-:S07]  /*0800*/  @!P1 FFMA R26, R5, R2, R26 ;  /* 0x00000002051a9223 */ /* 0x008fce000000001a */
.L_x_0:
[----:B------:R-:W0:Y:S01]  /*0810*/  LDC.64 R2, c[0x0][0x390] ;  /* 0x0000e400ff027b82 */ /* 0x000e220000000a00 */
[----:B------:R-:W-:-:S04]  /*0820*/  IMAD R15, R0, R15, R14 ;  /* 0x0000000f000f7224 */ /* 0x000fc800078e020e */
[----:B0-----:R-:W-:-:S05]  /*0830*/  IMAD.WIDE R2, R15, 0x4, R2 ;  /* 0x000000040f027825 */ /* 0x001fca00078e0202 */
[----:B------:R-:W-:Y:S01]  /*0840*/  STG.E desc[UR6][R2.64], R26 ;  /* 0x0000001a02007986 */ /* 0x000fe2000c101906 */
[----:B------:R-:W-:Y:S05]  /*0850*/  EXIT ;  /* 0x000000000000794d */ /* 0x000fea0003800000 */
.L_x_4:
[----:B------:R-:W-:-:S00]  /*0860*/  BRA `(.L_x_4) ;  /* 0xfffffffc00fc7947 */ /* 0x000fc0000383ffff */
[----:B------:R-:W-:-:S00]  /*0870*/  NOP ;  /* 0x0000000000007918 */ /* 0x000fc00000000000 */
        /* <DEDUP_REMOVED lines=8> */
.L_x_5:


//--------------------- .nv.shared.reserved.0     --------------------------
	.section	.nv.shared.reserved.0,"aw",@nobits
	.weak		__nv_reservedSMEM_offset_0_alias
	.size		__nv_reservedSMEM_offset_0_alias, 0, 64
	.other		__nv_reservedSMEM_offset_0_alias,@"STO_CUDA_RESERVED_SHARED STV_DEFAULT"
__nv_reservedSMEM_offset_0_alias:
	.zero		0
	.zero		64


//--------------------- .nv.constant0._Z8cuMatrixPfS_S_iiii --------------------------
	.section	.nv.constant0._Z8cuMatrixPfS_S_iiii,"a",@progbits
	.sectionflags	@""
	.align	4
.nv.constant0._Z8cuMatrixPfS_S_iiii:
	.zero		936


//--------------------- SYMBOLS --------------------------

	.type		.nv.reservedSmem.offset0,@object
	.size		.nv.reservedSmem.offset0,0x4
